//
// Generated by NVIDIA NVVM Compiler
//
// Compiler Build ID: CL-36424714
// Cuda compilation tools, release 13.0, V13.0.88
// Based on NVVM 20.0.0
//

.version 9.0
.target sm_100
.address_size 64

	// .globl	rearrange

.visible .entry rearrange(
	.param .u64 .ptr .align 1 rearrange_param_0,
	.param .u64 rearrange_param_1,
	.param .u64 rearrange_param_2,
	.param .u64 .ptr .align 1 rearrange_param_3,
	.param .u64 rearrange_param_4,
	.param .u64 rearrange_param_5
)
{
	.reg .b32 	%r<6>;
	.reg .b64 	%rd<20>;

	ld.param.u64 	%rd1, [rearrange_param_0];
	ld.param.u64 	%rd2, [rearrange_param_1];
	ld.param.u64 	%rd3, [rearrange_param_2];
	ld.param.u64 	%rd4, [rearrange_param_3];
	ld.param.u64 	%rd5, [rearrange_param_4];
	ld.param.u64 	%rd6, [rearrange_param_5];
	cvta.to.global.u64 	%rd7, %rd1;
	cvta.to.global.u64 	%rd8, %rd4;
	mov.u32 	%r1, %ctaid.x;
	mov.u32 	%r2, %ntid.x;
	mov.u32 	%r3, %tid.x;
	mad.lo.s32 	%r4, %r1, %r2, %r3;
	mov.u32 	%r5, %ctaid.y;
	cvt.u64.u32 	%rd9, %r5;
	mul.lo.s64 	%rd10, %rd5, %rd9;
	cvt.u64.u32 	%rd11, %r4;
	mad.lo.s64 	%rd12, %rd6, %rd11, %rd10;
	and.b64  	%rd13, %rd12, -8;
	add.s64 	%rd14, %rd8, %rd13;
	ld.global.nc.u64 	%rd15, [%rd14];
	mul.lo.s64 	%rd16, %rd2, %rd9;
	mad.lo.s64 	%rd17, %rd3, %rd11, %rd16;
	and.b64  	%rd18, %rd17, -8;
	add.s64 	%rd19, %rd7, %rd18;
	st.global.u64 	[%rd19], %rd15;
	ret;

}


// ===== COMPILED SASS (sm_100) =====

	.target	sm_100

	.elftype	@"ET_EXEC"


//--------------------- .note.nv.tkinfo           --------------------------
	.section	.note.nv.tkinfo,"",@"SHT_NOTE"
	.sectionflags	@"SHF_NOTE_NV_TKINFO"
	.tkinfo
        /*0018*/ 	.word	0x00000002
        /*0030*/ 	.string	""
        /*0030*/ 	.string	"ptxas"
        /*0030*/ 	.string	"Cuda compilation tools, release 13.0, V13.0.88"
        /*0030*/ 	.string	"Build cuda_13.0.r13.0/compiler.36424714_0"
        /*0030*/ 	.string	"-arch sm_100 -m 64 "



//--------------------- .note.nv.cuinfo           --------------------------
	.section	.note.nv.cuinfo,"",@"SHT_NOTE"
	.sectionflags	@"SHF_NOTE_NV_CUINFO"
        /*0018*/ 	.short	0x0002
        /*001a*/ 	.short	0x0064
        /*001c*/ 	.short	0x0082
	.zero		2


//--------------------- .nv.info                  --------------------------
	.section	.nv.info,"",@"SHT_CUDA_INFO"
	.align	4


	//----- nvinfo : EIATTR_REGCOUNT
	.align		4
        /*0000*/ 	.byte	0x04, 0x2f
        /*0002*/ 	.short	(.L_1 - .L_0)
	.align		4
.L_0:
        /*0004*/ 	.word	index@(rearrange)
        /*0008*/ 	.word	0x0000000a


	//----- nvinfo : EIATTR_FRAME_SIZE
	.align		4
.L_1:
        /*000c*/ 	.byte	0x04, 0x11
        /*000e*/ 	.short	(.L_3 - .L_2)
	.align		4
.L_2:
        /*0010*/ 	.word	index@(rearrange)
        /*0014*/ 	.word	0x00000000


	//----- nvinfo : EIATTR_MIN_STACK_SIZE
	.align		4
.L_3:
        /*0018*/ 	.byte	0x04, 0x12
        /*001a*/ 	.short	(.L_5 - .L_4)
	.align		4
.L_4:
        /*001c*/ 	.word	index@(rearrange)
        /*0020*/ 	.word	0x00000000
.L_5:


//--------------------- .nv.compat                --------------------------
	.section	.nv.compat,"",@"SHT_CUDA_COMPAT_INFO"
	.align	4
        /*0000*/ 	.byte	0x02, 0x09, 0x00, 0x00, 0x02, 0x02, 0x01, 0x00, 0x02, 0x05, 0x05, 0x00, 0x03, 0x07, 0x01, 0x01
        /*0010*/ 	.byte	0x02, 0x03, 0x00, 0x00, 0x02, 0x06, 0x01, 0x00, 0x04, 0x0b, 0x08, 0x00, 0x09, 0x00, 0x00, 0x00
        /*0020*/ 	.byte	0x00, 0x00, 0x00, 0x00


//--------------------- .nv.info.rearrange        --------------------------
	.section	.nv.info.rearrange,"",@"SHT_CUDA_INFO"
	.sectionflags	@""
	.align	4


	//----- nvinfo : EIATTR_CUDA_API_VERSION
	.align		4
        /*0000*/ 	.byte	0x04, 0x37
        /*0002*/ 	.short	(.L_7 - .L_6)
.L_6:
        /*0004*/ 	.word	0x00000082


	//----- nvinfo : EIATTR_KPARAM_INFO
	.align		4
.L_7:
        /*0008*/ 	.byte	0x04, 0x17
        /*000a*/ 	.short	(.L_9 - .L_8)
.L_8:
        /*000c*/ 	.word	0x00000000
        /*0010*/ 	.short	0x0005
        /*0012*/ 	.short	0x0028
        /*0014*/ 	.byte	0x00, 0xf0, 0x21, 0x00


	//----- nvinfo : EIATTR_KPARAM_INFO
	.align		4
.L_9:
        /*0018*/ 	.byte	0x04, 0x17
        /*001a*/ 	.short	(.L_11 - .L_10)
.L_10:
        /*001c*/ 	.word	0x00000000
        /*0020*/ 	.short	0x0004
        /*0022*/ 	.short	0x0020
        /*0024*/ 	.byte	0x00, 0xf0, 0x21, 0x00


	//----- nvinfo : EIATTR_KPARAM_INFO
	.align		4
.L_11:
        /*0028*/ 	.byte	0x04, 0x17
        /*002a*/ 	.short	(.L_13 - .L_12)
.L_12:
        /*002c*/ 	.word	0x00000000
        /*0030*/ 	.short	0x0003
        /*0032*/ 	.short	0x0018
        /*0034*/ 	.byte	0x00, 0xf5, 0x21, 0x00


	//----- nvinfo : EIATTR_KPARAM_INFO
	.align		4
.L_13:
        /*0038*/ 	.byte	0x04, 0x17
        /*003a*/ 	.short	(.L_15 - .L_14)
.L_14:
        /*003c*/ 	.word	0x00000000
        /*0040*/ 	.short	0x0002
        /*0042*/ 	.short	0x0010
        /*0044*/ 	.byte	0x00, 0xf0, 0x21, 0x00


	//----- nvinfo : EIATTR_KPARAM_INFO
	.align		4
.L_15:
        /*0048*/ 	.byte	0x04, 0x17
        /*004a*/ 	.short	(.L_17 - .L_16)
.L_16:
        /*004c*/ 	.word	0x00000000
        /*0050*/ 	.short	0x0001
        /*0052*/ 	.short	0x0008
        /*0054*/ 	.byte	0x00, 0xf0, 0x21, 0x00


	//----- nvinfo : EIATTR_KPARAM_INFO
	.align		4
.L_17:
        /*0058*/ 	.byte	0x04, 0x17
        /*005a*/ 	.short	(.L_19 - .L_18)
.L_18:
        /*005c*/ 	.word	0x00000000
        /*0060*/ 	.short	0x0000
        /*0062*/ 	.short	0x0000
        /*0064*/ 	.byte	0x00, 0xf5, 0x21, 0x00


	//----- nvinfo : EIATTR_SPARSE_MMA_MASK
	.align		4
.L_19:
        /*0068*/ 	.byte	0x03, 0x50
        /*006a*/ 	.short	0x0000


	//----- nvinfo : EIATTR_MAXREG_COUNT
	.align		4
        /*006c*/ 	.byte	0x03, 0x1b
        /*006e*/ 	.short	0x00ff


	//----- nvinfo : EIATTR_MERCURY_ISA_VERSION
	.align		4
        /*0070*/ 	.byte	0x03, 0x5f
        /*0072*/ 	.short	0x0101


	//----- nvinfo : EIATTR_VRC_CTA_INIT_COUNT
	.align		4
        /*0074*/ 	.byte	0x02, 0x4a
	.zero		1
	.zero		1


	//----- nvinfo : EIATTR_EXIT_INSTR_OFFSETS
	.align		4
        /*0078*/ 	.byte	0x04, 0x1c
        /*007a*/ 	.short	(.L_21 - .L_20)


	//   ....[0]....
.L_20:
        /*007c*/ 	.word	0x00000200


	//----- nvinfo : EIATTR_CBANK_PARAM_SIZE
	.align		4
.L_21:
        /*0080*/ 	.byte	0x03, 0x19
        /*0082*/ 	.short	0x0030


	//----- nvinfo : EIATTR_PARAM_CBANK
	.align		4
        /*0084*/ 	.byte	0x04, 0x0a
        /*0086*/ 	.short	(.L_23 - .L_22)
	.align		4
.L_22:
        /*0088*/ 	.word	index@(.nv.constant0.rearrange)
        /*008c*/ 	.short	0x0380
        /*008e*/ 	.short	0x0030


	//----- nvinfo : EIATTR_SW_WAR
	.align		4
.L_23:
        /*0090*/ 	.byte	0x04, 0x36
        /*0092*/ 	.short	(.L_25 - .L_24)
.L_24:
        /*0094*/ 	.word	0x00000008
.L_25:


//--------------------- .nv.callgraph             --------------------------
	.section	.nv.callgraph,"",@"SHT_CUDA_CALLGRAPH"
	.align	4
	.sectionentsize	8
	.align		4
        /*0000*/ 	.word	0x00000000
	.align		4
        /*0004*/ 	.word	0xffffffff
	.align		4
        /*0008*/ 	.word	0x00000000
	.align		4
        /*000c*/ 	.word	0xfffffffe
	.align		4
        /*0010*/ 	.word	0x00000000
	.align		4
        /*0014*/ 	.word	0xfffffffd
	.align		4
        /*0018*/ 	.word	0x00000000
	.align		4
        /*001c*/ 	.word	0xfffffffc


//--------------------- .text.rearrange           --------------------------
	.section	.text.rearrange,"ax",@progbits
	.align	128
        .global         rearrange
        .type           rearrange,@function
        .size           rearrange,(.L_x_1 - rearrange)
        .other          rearrange,@"STO_CUDA_ENTRY STV_DEFAULT"
rearrange:
.text.rearrange:
[----:B------:R-:W-:Y:S08]  /*0000*/  LDC R1, c[0x0][0x37c] ;  /* 0x0000df00ff017b82 */ /* 0x000ff00000000800 */
[----:B------:R-:W0:Y:S01]  /*0010*/  S2UR UR6, SR_CTAID.Y ;  /* 0x00000000000679c3 */ /* 0x000e220000002600 */
[----:B------:R-:W1:Y:S01]  /*0020*/  S2R R0, SR_TID.X ;  /* 0x0000000000007919 */ /* 0x000e620000002100 */
[----:B------:R-:W0:Y:S01]  /*0030*/  LDCU.128 UR8, c[0x0][0x3a0] ;  /* 0x00007400ff0877ac */ /* 0x000e220008000c00 */
[----:B------:R-:W2:Y:S05]  /*0040*/  LDCU.128 UR16, c[0x0][0x390] ;  /* 0x00007200ff1077ac */ /* 0x000eaa0008000c00 */
[----:B------:R-:W1:Y:S08]  /*0050*/  S2UR UR12, SR_CTAID.X ;  /* 0x00000000000c79c3 */ /* 0x000e700000002500 */
[----:B------:R-:W1:Y:S01]  /*0060*/  LDC R7, c[0x0][0x360] ;  /* 0x0000d800ff077b82 */ /* 0x000e620000000800 */
[----:B0-----:R-:W-:-:S04]  /*0070*/  UIMAD.WIDE.U32 UR4, UR6, UR8, URZ ;  /* 0x00000008060472a5 */ /* 0x001fc8000f8e00ff */
[----:B------:R-:W-:Y:S02]  /*0080*/  UIMAD UR7, UR6, UR9, UR5 ;  /* 0x00000009060772a4 */ /* 0x000fe4000f8e0205 */
[----:B------:R-:W-:Y:S01]  /*0090*/  IMAD.U32 R3, RZ, RZ, UR5 ;  /* 0x00000005ff037e24 */ /* 0x000fe2000f8e00ff */
[----:B------:R-:W0:Y:S01]  /*00a0*/  LDCU.64 UR8, c[0x0][0x358] ;  /* 0x00006b00ff0877ac */ /* 0x000e220008000a00 */
[----:B------:R-:W-:Y:S02]  /*00b0*/  IMAD.U32 R2, RZ, RZ, UR4 ;  /* 0x00000004ff027e24 */ /* 0x000fe4000f8e00ff */
[----:B------:R-:W-:Y:S01]  /*00c0*/  MOV R3, UR7 ;  /* 0x0000000700037c02 */ /* 0x000fe20008000f00 */
[----:B-1----:R-:W-:Y:S01]  /*00d0*/  IMAD R7, R7, UR12, R0 ;  /* 0x0000000c07077c24 */ /* 0x002fe2000f8e0200 */
[----:B------:R-:W1:Y:S03]  /*00e0*/  LDCU.128 UR12, c[0x0][0x380] ;  /* 0x00007000ff0c77ac */ /* 0x000e660008000c00 */
[----:B------:R-:W-:-:S04]  /*00f0*/  IMAD.WIDE.U32 R2, R7, UR10, R2 ;  /* 0x0000000a07027c25 */ /* 0x000fc8000f8e0002 */
[----:B------:R-:W-:Y:S01]  /*0100*/  IMAD R3, R7, UR11, R3 ;  /* 0x0000000b07037c24 */ /* 0x000fe2000f8e0203 */
[----:B------:R-:W-:-:S04]  /*0110*/  LOP3.LUT R2, R2, 0xfffffff8, RZ, 0xc0, !PT ;  /* 0xfffffff802027812 */ /* 0x000fc800078ec0ff */
[----:B--2---:R-:W-:-:S04]  /*0120*/  IADD3 R2, P0, PT, R2, UR18, RZ ;  /* 0x0000001202027c10 */ /* 0x004fc8000ff1e0ff */
[----:B------:R-:W-:-:S06]  /*0130*/  IADD3.X R3, PT, PT, R3, UR19, RZ, P0, !PT ;  /* 0x0000001303037c10 */ /* 0x000fcc00087fe4ff */
[----:B0-----:R-:W2:Y:S01]  /*0140*/  LDG.E.64.CONSTANT R2, desc[UR8][R2.64] ;  /* 0x0000000802027981 */ /* 0x001ea2000c1e9b00 */
[----:B-1----:R-:W-:-:S04]  /*0150*/  UIMAD.WIDE.U32 UR4, UR6, UR14, URZ ;  /* 0x0000000e060472a5 */ /* 0x002fc8000f8e00ff */
[----:B------:R-:W-:Y:S02]  /*0160*/  UIMAD UR6, UR6, UR15, UR5 ;  /* 0x0000000f060672a4 */ /* 0x000fe4000f8e0205 */
[----:B------:R-:W-:Y:S01]  /*0170*/  MOV R5, UR5 ;  /* 0x0000000500057c02 */ /* 0x000fe20008000f00 */
[----:B------:R-:W-:-:S03]  /*0180*/  IMAD.U32 R4, RZ, RZ, UR4 ;  /* 0x00000004ff047e24 */ /* 0x000fc6000f8e00ff */
[----:B------:R-:W-:-:S03]  /*0190*/  MOV R5, UR6 ;  /* 0x0000000600057c02 */ /* 0x000fc60008000f00 */
[----:B------:R-:W-:-:S04]  /*01a0*/  IMAD.WIDE.U32 R4, R7, UR16, R4 ;  /* 0x0000001007047c25 */ /* 0x000fc8000f8e0004 */
[----:B------:R-:W-:Y:S01]  /*01b0*/  IMAD R5, R7, UR17, R5 ;  /* 0x0000001107057c24 */ /* 0x000fe2000f8e0205 */
[----:B------:R-:W-:-:S04]  /*01c0*/  LOP3.LUT R4, R4, 0xfffffff8, RZ, 0xc0, !PT ;  /* 0xfffffff804047812 */ /* 0x000fc800078ec0ff */
[----:B------:R-:W-:-:S04]  /*01d0*/  IADD3 R4, P0, PT, R4, UR12, RZ ;  /* 0x0000000c04047c10 */ /* 0x000fc8000ff1e0ff */
[----:B------:R-:W-:-:S05]  /*01e0*/  IADD3.X R5, PT, PT, R5, UR13, RZ, P0, !PT ;  /* 0x0000000d05057c10 */ /* 0x000fca00087fe4ff */
[----:B--2---:R-:W-:Y:S01]  /*01f0*/  STG.E.64 desc[UR8][R4.64], R2 ;  /* 0x0000000204007986 */ /* 0x004fe2000c101b08 */
[----:B------:R-:W-:Y:S05]  /*0200*/  EXIT ;  /* 0x000000000000794d */ /* 0x000fea0003800000 */
.L_x_0:
[----:B------:R-:W-:-:S00]  /*0210*/  BRA `(.L_x_0) ;  /* 0xfffffffc00fc7947 */ /* 0x000fc0000383ffff */
[----:B------:R-:W-:-:S00]  /*0220*/  NOP ;  /* 0x0000000000007918 */ /* 0x000fc00000000000 */
        /* <DEDUP_REMOVED lines=13> */
.L_x_1:


//--------------------- .nv.shared.reserved.0     --------------------------
	.section	.nv.shared.reserved.0,"aw",@nobits
	.weak		__nv_reservedSMEM_offset_0_alias
	.size		__nv_reservedSMEM_offset_0_alias, 0, 64
	.other		__nv_reservedSMEM_offset_0_alias,@"STO_CUDA_RESERVED_SHARED STV_DEFAULT"
__nv_reservedSMEM_offset_0_alias:
	.zero		0
	.zero		64


//--------------------- .nv.constant0.rearrange   --------------------------
	.section	.nv.constant0.rearrange,"a",@progbits
	.sectionflags	@""
	.align	4
.nv.constant0.rearrange:
	.zero		944


//--------------------- SYMBOLS --------------------------

	.type		.nv.reservedSmem.offset0,@object
	.size		.nv.reservedSmem.offset0,0x4
